//
// Generated by NVIDIA NVVM Compiler
//
// Compiler Build ID: CL-36424714
// Cuda compilation tools, release 13.0, V13.0.88
// Based on NVVM 20.0.0
//

.version 9.0
.target sm_100
.address_size 64

	// .globl	_Z18tensor_diff_kernelPfS_
.global .align 4 .b8 self[256];
.global .align 4 .b8 result[256];

.visible .entry _Z18tensor_diff_kernelPfS_(
	.param .u64 .ptr .align 1 _Z18tensor_diff_kernelPfS__param_0,
	.param .u64 .ptr .align 1 _Z18tensor_diff_kernelPfS__param_1
)
{
	.reg .pred 	%p<4>;
	.reg .b32 	%r<11>;
	.reg .b32 	%f<2>;
	.reg .b64 	%rd<16>;

	ld.param.u64 	%rd1, [_Z18tensor_diff_kernelPfS__param_0];
	ld.param.u64 	%rd2, [_Z18tensor_diff_kernelPfS__param_1];
	mov.u32 	%r3, %tid.y;
	mov.u32 	%r4, %ctaid.y;
	mov.u32 	%r5, %ntid.y;
	mad.lo.s32 	%r1, %r4, %r5, %r3;
	mov.u32 	%r6, %tid.x;
	mov.u32 	%r7, %ctaid.x;
	mov.u32 	%r8, %ntid.x;
	mad.lo.s32 	%r2, %r7, %r8, %r6;
	setp.gt.u32 	%p1, %r1, 7;
	setp.gt.s32 	%p2, %r2, 7;
	or.pred  	%p3, %p1, %p2;
	@%p3 bra 	$L__BB0_2;
	cvta.to.global.u64 	%rd3, %rd1;
	cvta.to.global.u64 	%rd4, %rd2;
	shl.b32 	%r9, %r1, 3;
	add.s32 	%r10, %r9, %r2;
	mul.wide.s32 	%rd5, %r10, 4;
	add.s64 	%rd6, %rd3, %rd5;
	ld.global.f32 	%f1, [%rd6];
	mul.wide.u32 	%rd7, %r1, 32;
	mov.u64 	%rd8, self;
	add.s64 	%rd9, %rd8, %rd7;
	mul.wide.s32 	%rd10, %r2, 4;
	add.s64 	%rd11, %rd9, %rd10;
	st.global.f32 	[%rd11], %f1;
	mov.u64 	%rd12, result;
	add.s64 	%rd13, %rd12, %rd7;
	add.s64 	%rd14, %rd13, %rd10;
	st.global.f32 	[%rd14], %f1;
	add.s64 	%rd15, %rd4, %rd5;
	st.global.f32 	[%rd15], %f1;
$L__BB0_2:
	ret;

}


// ===== COMPILED SASS (sm_100) =====

	.target	sm_100

	.elftype	@"ET_EXEC"


//--------------------- .note.nv.tkinfo           --------------------------
	.section	.note.nv.tkinfo,"",@"SHT_NOTE"
	.sectionflags	@"SHF_NOTE_NV_TKINFO"
	.tkinfo
        /*0018*/ 	.word	0x00000002
        /*0030*/ 	.string	""
        /*0030*/ 	.string	"ptxas"
        /*0030*/ 	.string	"Cuda compilation tools, release 13.0, V13.0.88"
        /*0030*/ 	.string	"Build cuda_13.0.r13.0/compiler.36424714_0"
        /*0030*/ 	.string	"-arch sm_100 -m 64 "



//--------------------- .note.nv.cuinfo           --------------------------
	.section	.note.nv.cuinfo,"",@"SHT_NOTE"
	.sectionflags	@"SHF_NOTE_NV_CUINFO"
        /*0018*/ 	.short	0x0002
        /*001a*/ 	.short	0x0064
        /*001c*/ 	.short	0x0082
	.zero		2


//--------------------- .nv.info                  --------------------------
	.section	.nv.info,"",@"SHT_CUDA_INFO"
	.align	4


	//----- nvinfo : EIATTR_REGCOUNT
	.align		4
        /*0000*/ 	.byte	0x04, 0x2f
        /*0002*/ 	.short	(.L_3 - .L_2)
	.align		4
.L_2:
        /*0004*/ 	.word	index@(_Z18tensor_diff_kernelPfS_)
        /*0008*/ 	.word	0x00000012


	//----- nvinfo : EIATTR_FRAME_SIZE
	.align		4
.L_3:
        /*000c*/ 	.byte	0x04, 0x11
        /*000e*/ 	.short	(.L_5 - .L_4)
	.align		4
.L_4:
        /*0010*/ 	.word	index@(_Z18tensor_diff_kernelPfS_)
        /*0014*/ 	.word	0x00000000


	//----- nvinfo : EIATTR_MIN_STACK_SIZE
	.align		4
.L_5:
        /*0018*/ 	.byte	0x04, 0x12
        /*001a*/ 	.short	(.L_7 - .L_6)
	.align		4
.L_6:
        /*001c*/ 	.word	index@(_Z18tensor_diff_kernelPfS_)
        /*0020*/ 	.word	0x00000000
.L_7:


//--------------------- .nv.compat                --------------------------
	.section	.nv.compat,"",@"SHT_CUDA_COMPAT_INFO"
	.align	4
        /*0000*/ 	.byte	0x02, 0x09, 0x00, 0x00, 0x02, 0x02, 0x01, 0x00, 0x02, 0x05, 0x05, 0x00, 0x03, 0x07, 0x01, 0x01
        /*0010*/ 	.byte	0x02, 0x03, 0x00, 0x00, 0x02, 0x06, 0x01, 0x00, 0x04, 0x0b, 0x08, 0x00, 0x09, 0x00, 0x00, 0x00
        /*0020*/ 	.byte	0x00, 0x00, 0x00, 0x00


//--------------------- .nv.info._Z18tensor_diff_kernelPfS_ --------------------------
	.section	.nv.info._Z18tensor_diff_kernelPfS_,"",@"SHT_CUDA_INFO"
	.sectionflags	@""
	.align	4


	//----- nvinfo : EIATTR_CUDA_API_VERSION
	.align		4
        /*0000*/ 	.byte	0x04, 0x37
        /*0002*/ 	.short	(.L_9 - .L_8)
.L_8:
        /*0004*/ 	.word	0x00000082


	//----- nvinfo : EIATTR_KPARAM_INFO
	.align		4
.L_9:
        /*0008*/ 	.byte	0x04, 0x17
        /*000a*/ 	.short	(.L_11 - .L_10)
.L_10:
        /*000c*/ 	.word	0x00000000
        /*0010*/ 	.short	0x0001
        /*0012*/ 	.short	0x0008
        /*0014*/ 	.byte	0x00, 0xf5, 0x21, 0x00


	//----- nvinfo : EIATTR_KPARAM_INFO
	.align		4
.L_11:
        /*0018*/ 	.byte	0x04, 0x17
        /*001a*/ 	.short	(.L_13 - .L_12)
.L_12:
        /*001c*/ 	.word	0x00000000
        /*0020*/ 	.short	0x0000
        /*0022*/ 	.short	0x0000
        /*0024*/ 	.byte	0x00, 0xf5, 0x21, 0x00


	//----- nvinfo : EIATTR_SPARSE_MMA_MASK
	.align		4
.L_13:
        /*0028*/ 	.byte	0x03, 0x50
        /*002a*/ 	.short	0x0000


	//----- nvinfo : EIATTR_MAXREG_COUNT
	.align		4
        /*002c*/ 	.byte	0x03, 0x1b
        /*002e*/ 	.short	0x00ff


	//----- nvinfo : EIATTR_MERCURY_ISA_VERSION
	.align		4
        /*0030*/ 	.byte	0x03, 0x5f
        /*0032*/ 	.short	0x0101


	//----- nvinfo : EIATTR_VRC_CTA_INIT_COUNT
	.align		4
        /*0034*/ 	.byte	0x02, 0x4a
	.zero		1
	.zero		1


	//----- nvinfo : EIATTR_EXIT_INSTR_OFFSETS
	.align		4
        /*0038*/ 	.byte	0x04, 0x1c
        /*003a*/ 	.short	(.L_15 - .L_14)


	//   ....[0]....
.L_14:
        /*003c*/ 	.word	0x000000b0


	//   ....[1]....
        /*0040*/ 	.word	0x000001c0


	//----- nvinfo : EIATTR_CBANK_PARAM_SIZE
	.align		4
.L_15:
        /*0044*/ 	.byte	0x03, 0x19
        /*0046*/ 	.short	0x0010


	//----- nvinfo : EIATTR_PARAM_CBANK
	.align		4
        /*0048*/ 	.byte	0x04, 0x0a
        /*004a*/ 	.short	(.L_17 - .L_16)
	.align		4
.L_16:
        /*004c*/ 	.word	index@(.nv.constant0._Z18tensor_diff_kernelPfS_)
        /*0050*/ 	.short	0x0380
        /*0052*/ 	.short	0x0010


	//----- nvinfo : EIATTR_SW_WAR
	.align		4
.L_17:
        /*0054*/ 	.byte	0x04, 0x36
        /*0056*/ 	.short	(.L_19 - .L_18)
.L_18:
        /*0058*/ 	.word	0x00000008
.L_19:


//--------------------- .nv.callgraph             --------------------------
	.section	.nv.callgraph,"",@"SHT_CUDA_CALLGRAPH"
	.align	4
	.sectionentsize	8
	.align		4
        /*0000*/ 	.word	0x00000000
	.align		4
        /*0004*/ 	.word	0xffffffff
	.align		4
        /*0008*/ 	.word	0x00000000
	.align		4
        /*000c*/ 	.word	0xfffffffe
	.align		4
        /*0010*/ 	.word	0x00000000
	.align		4
        /*0014*/ 	.word	0xfffffffd
	.align		4
        /*0018*/ 	.word	0x00000000
	.align		4
        /*001c*/ 	.word	0xfffffffc


//--------------------- .nv.constant4             --------------------------
	.section	.nv.constant4,"a",@progbits
	.align	8
	.align		8
.nv.constant4:
        /*0000*/ 	.dword	self
	.align		8
        /*0008*/ 	.dword	result


//--------------------- .text._Z18tensor_diff_kernelPfS_ --------------------------
	.section	.text._Z18tensor_diff_kernelPfS_,"ax",@progbits
	.align	128
        .global         _Z18tensor_diff_kernelPfS_
        .type           _Z18tensor_diff_kernelPfS_,@function
        .size           _Z18tensor_diff_kernelPfS_,(.L_x_1 - _Z18tensor_diff_kernelPfS_)
        .other          _Z18tensor_diff_kernelPfS_,@"STO_CUDA_ENTRY STV_DEFAULT"
_Z18tensor_diff_kernelPfS_:
.text._Z18tensor_diff_kernelPfS_:
[----:B------:R-:W-:Y:S01]  /*0000*/  LDC R1, c[0x0][0x37c] ;  /* 0x0000df00ff017b82 */ /* 0x000fe20000000800 */
[----:B------:R-:W0:Y:S07]  /*0010*/  S2R R13, SR_TID.X ;  /* 0x00000000000d7919 */ /* 0x000e2e0000002100 */
[----:B------:R-:W1:Y:S01]  /*0020*/  LDC R0, c[0x0][0x364] ;  /* 0x0000d900ff007b82 */ /* 0x000e620000000800 */
[----:B------:R-:W1:Y:S07]  /*0030*/  S2R R11, SR_TID.Y ;  /* 0x00000000000b7919 */ /* 0x000e6e0000002200 */
[----:B------:R-:W0:Y:S08]  /*0040*/  S2UR UR5, SR_CTAID.X ;  /* 0x00000000000579c3 */ /* 0x000e300000002500 */
[----:B------:R-:W0:Y:S08]  /*0050*/  LDC R2, c[0x0][0x360] ;  /* 0x0000d800ff027b82 */ /* 0x000e300000000800 */
[----:B------:R-:W1:Y:S01]  /*0060*/  S2UR UR4, SR_CTAID.Y ;  /* 0x00000000000479c3 */ /* 0x000e620000002600 */
[----:B0-----:R-:W-:-:S05]  /*0070*/  IMAD R13, R2, UR5, R13 ;  /* 0x00000005020d7c24 */ /* 0x001fca000f8e020d */
[----:B------:R-:W-:Y:S01]  /*0080*/  ISETP.GT.AND P0, PT, R13, 0x7, PT ;  /* 0x000000070d00780c */ /* 0x000fe20003f04270 */
[----:B-1----:R-:W-:-:S05]  /*0090*/  IMAD R11, R0, UR4, R11 ;  /* 0x00000004000b7c24 */ /* 0x002fca000f8e020b */
[----:B------:R-:W-:-:S13]  /*00a0*/  ISETP.GT.U32.OR P0, PT, R11, 0x7, P0 ;  /* 0x000000070b00780c */ /* 0x000fda0000704470 */
[----:B------:R-:W-:Y:S05]  /*00b0*/  @P0 EXIT ;  /* 0x000000000000094d */ /* 0x000fea0003800000 */
[----:B------:R-:W0:Y:S01]  /*00c0*/  LDC.64 R2, c[0x0][0x380] ;  /* 0x0000e000ff027b82 */ /* 0x000e220000000a00 */
[----:B------:R-:W1:Y:S01]  /*00d0*/  LDCU.64 UR4, c[0x0][0x358] ;  /* 0x00006b00ff0477ac */ /* 0x000e620008000a00 */
[----:B------:R-:W-:-:S06]  /*00e0*/  LEA R15, R11, R13, 0x3 ;  /* 0x0000000d0b0f7211 */ /* 0x000fcc00078e18ff */
[----:B------:R-:W2:Y:S08]  /*00f0*/  LDC.64 R4, c[0x4][RZ] ;  /* 0x01000000ff047b82 */ /* 0x000eb00000000a00 */
[----:B------:R-:W3:Y:S01]  /*0100*/  LDC.64 R6, c[0x4][0x8] ;  /* 0x01000200ff067b82 */ /* 0x000ee20000000a00 */
[----:B0-----:R-:W-:-:S07]  /*0110*/  IMAD.WIDE R2, R15, 0x4, R2 ;  /* 0x000000040f027825 */ /* 0x001fce00078e0202 */
[----:B------:R-:W0:Y:S01]  /*0120*/  LDC.64 R8, c[0x0][0x388] ;  /* 0x0000e200ff087b82 */ /* 0x000e220000000a00 */
[----:B-1----:R-:W4:Y:S01]  /*0130*/  LDG.E R3, desc[UR4][R2.64] ;  /* 0x0000000402037981 */ /* 0x002f22000c1e1900 */
[----:B--2---:R-:W-:-:S04]  /*0140*/  IMAD.WIDE.U32 R4, R11, 0x20, R4 ;  /* 0x000000200b047825 */ /* 0x004fc800078e0004 */
[----:B------:R-:W-:-:S04]  /*0150*/  IMAD.WIDE R4, R13, 0x4, R4 ;  /* 0x000000040d047825 */ /* 0x000fc800078e0204 */
[----:B---3--:R-:W-:-:S04]  /*0160*/  IMAD.WIDE.U32 R6, R11, 0x20, R6 ;  /* 0x000000200b067825 */ /* 0x008fc800078e0006 */
[----:B------:R-:W-:-:S04]  /*0170*/  IMAD.WIDE R6, R13, 0x4, R6 ;  /* 0x000000040d067825 */ /* 0x000fc800078e0206 */
[----:B0-----:R-:W-:Y:S01]  /*0180*/  IMAD.WIDE R8, R15, 0x4, R8 ;  /* 0x000000040f087825 */ /* 0x001fe200078e0208 */
[----:B----4-:R-:W-:Y:S04]  /*0190*/  STG.E desc[UR4][R4.64], R3 ;  /* 0x0000000304007986 */ /* 0x010fe8000c101904 */
[----:B------:R-:W-:Y:S04]  /*01a0*/  STG.E desc[UR4][R6.64], R3 ;  /* 0x0000000306007986 */ /* 0x000fe8000c101904 */
[----:B------:R-:W-:Y:S01]  /*01b0*/  STG.E desc[UR4][R8.64], R3 ;  /* 0x0000000308007986 */ /* 0x000fe2000c101904 */
[----:B------:R-:W-:Y:S05]  /*01c0*/  EXIT ;  /* 0x000000000000794d */ /* 0x000fea0003800000 */
.L_x_0:
[----:B------:R-:W-:-:S00]  /*01d0*/  BRA `(.L_x_0) ;  /* 0xfffffffc00fc7947 */ /* 0x000fc0000383ffff */
[----:B------:R-:W-:-:S00]  /*01e0*/  NOP ;  /* 0x0000000000007918 */ /* 0x000fc00000000000 */
        /* <DEDUP_REMOVED lines=9> */
.L_x_1:


//--------------------- .nv.shared.reserved.0     --------------------------
	.section	.nv.shared.reserved.0,"aw",@nobits
	.weak		__nv_reservedSMEM_offset_0_alias
	.size		__nv_reservedSMEM_offset_0_alias, 0, 64
	.other		__nv_reservedSMEM_offset_0_alias,@"STO_CUDA_RESERVED_SHARED STV_DEFAULT"
__nv_reservedSMEM_offset_0_alias:
	.zero		0
	.zero		64


//--------------------- .nv.global                --------------------------
	.section	.nv.global,"aw",@nobits
	.align	4
.nv.global:
	.type		self,@object
	.size		self,(result - self)
self:
	.zero		256
	.type		result,@object
	.size		result,(.L_1 - result)
result:
	.zero		256
.L_1:


//--------------------- .nv.constant0._Z18tensor_diff_kernelPfS_ --------------------------
	.section	.nv.constant0._Z18tensor_diff_kernelPfS_,"a",@progbits
	.sectionflags	@""
	.align	4
.nv.constant0._Z18tensor_diff_kernelPfS_:
	.zero		912


//--------------------- SYMBOLS --------------------------

	.type		.nv.reservedSmem.offset0,@object
	.size		.nv.reservedSmem.offset0,0x4
